//
// Generated by NVIDIA NVVM Compiler
//
// Compiler Build ID: CL-36424714
// Cuda compilation tools, release 13.0, V13.0.88
// Based on NVVM 20.0.0
//

.version 9.0
.target sm_100
.address_size 64

	// .globl	_Z5saxpyifPfS_S_

.visible .entry _Z5saxpyifPfS_S_(
	.param .u32 _Z5saxpyifPfS_S__param_0,
	.param .f32 _Z5saxpyifPfS_S__param_1,
	.param .u64 .ptr .align 1 _Z5saxpyifPfS_S__param_2,
	.param .u64 .ptr .align 1 _Z5saxpyifPfS_S__param_3,
	.param .u64 .ptr .align 1 _Z5saxpyifPfS_S__param_4
)
{
	.reg .pred 	%p<2>;
	.reg .b32 	%r<6>;
	.reg .b32 	%f<5>;
	.reg .b64 	%rd<11>;

	ld.param.u32 	%r2, [_Z5saxpyifPfS_S__param_0];
	ld.param.f32 	%f1, [_Z5saxpyifPfS_S__param_1];
	ld.param.u64 	%rd1, [_Z5saxpyifPfS_S__param_2];
	ld.param.u64 	%rd2, [_Z5saxpyifPfS_S__param_3];
	ld.param.u64 	%rd3, [_Z5saxpyifPfS_S__param_4];
	mov.u32 	%r3, %ctaid.x;
	mov.u32 	%r4, %ntid.x;
	mov.u32 	%r5, %tid.x;
	mad.lo.s32 	%r1, %r3, %r4, %r5;
	setp.ge.s32 	%p1, %r1, %r2;
	@%p1 bra 	$L__BB0_2;
	cvta.to.global.u64 	%rd4, %rd1;
	cvta.to.global.u64 	%rd5, %rd2;
	cvta.to.global.u64 	%rd6, %rd3;
	mul.wide.s32 	%rd7, %r1, 4;
	add.s64 	%rd8, %rd4, %rd7;
	ld.global.f32 	%f2, [%rd8];
	add.s64 	%rd9, %rd5, %rd7;
	ld.global.f32 	%f3, [%rd9];
	fma.rn.f32 	%f4, %f1, %f2, %f3;
	add.s64 	%rd10, %rd6, %rd7;
	st.global.f32 	[%rd10], %f4;
$L__BB0_2:
	ret;

}
	// .globl	_Z6kernelPfS_S_
.visible .entry _Z6kernelPfS_S_(
	.param .u64 .ptr .align 1 _Z6kernelPfS_S__param_0,
	.param .u64 .ptr .align 1 _Z6kernelPfS_S__param_1,
	.param .u64 .ptr .align 1 _Z6kernelPfS_S__param_2
)
{
	.reg .b32 	%r<2>;
	.reg .b32 	%f<4>;
	.reg .b64 	%rd<11>;

	ld.param.u64 	%rd1, [_Z6kernelPfS_S__param_0];
	ld.param.u64 	%rd2, [_Z6kernelPfS_S__param_1];
	ld.param.u64 	%rd3, [_Z6kernelPfS_S__param_2];
	cvta.to.global.u64 	%rd4, %rd3;
	cvta.to.global.u64 	%rd5, %rd2;
	cvta.to.global.u64 	%rd6, %rd1;
	mov.u32 	%r1, %tid.x;
	mul.wide.u32 	%rd7, %r1, 4;
	add.s64 	%rd8, %rd6, %rd7;
	ld.global.f32 	%f1, [%rd8];
	add.s64 	%rd9, %rd5, %rd7;
	ld.global.f32 	%f2, [%rd9];
	add.f32 	%f3, %f1, %f2;
	add.s64 	%rd10, %rd4, %rd7;
	st.global.f32 	[%rd10], %f3;
	ret;

}


// ===== COMPILED SASS (sm_100) =====

	.target	sm_100

	.elftype	@"ET_EXEC"


//--------------------- .note.nv.tkinfo           --------------------------
	.section	.note.nv.tkinfo,"",@"SHT_NOTE"
	.sectionflags	@"SHF_NOTE_NV_TKINFO"
	.tkinfo
        /*0018*/ 	.word	0x00000002
        /*0030*/ 	.string	""
        /*0030*/ 	.string	"ptxas"
        /*0030*/ 	.string	"Cuda compilation tools, release 13.0, V13.0.88"
        /*0030*/ 	.string	"Build cuda_13.0.r13.0/compiler.36424714_0"
        /*0030*/ 	.string	"-arch sm_100 -m 64 "



//--------------------- .note.nv.cuinfo           --------------------------
	.section	.note.nv.cuinfo,"",@"SHT_NOTE"
	.sectionflags	@"SHF_NOTE_NV_CUINFO"
        /*0018*/ 	.short	0x0002
        /*001a*/ 	.short	0x0064
        /*001c*/ 	.short	0x0082
	.zero		2


//--------------------- .nv.info                  --------------------------
	.section	.nv.info,"",@"SHT_CUDA_INFO"
	.align	4


	//----- nvinfo : EIATTR_REGCOUNT
	.align		4
        /*0000*/ 	.byte	0x04, 0x2f
        /*0002*/ 	.short	(.L_1 - .L_0)
	.align		4
.L_0:
        /*0004*/ 	.word	index@(_Z5saxpyifPfS_S_)
        /*0008*/ 	.word	0x0000000c


	//----- nvinfo : EIATTR_FRAME_SIZE
	.align		4
.L_1:
        /*000c*/ 	.byte	0x04, 0x11
        /*000e*/ 	.short	(.L_3 - .L_2)
	.align		4
.L_2:
        /*0010*/ 	.word	index@(_Z5saxpyifPfS_S_)
        /*0014*/ 	.word	0x00000000


	//----- nvinfo : EIATTR_REGCOUNT
	.align		4
.L_3:
        /*0018*/ 	.byte	0x04, 0x2f
        /*001a*/ 	.short	(.L_5 - .L_4)
	.align		4
.L_4:
        /*001c*/ 	.word	index@(_Z6kernelPfS_S_)
        /*0020*/ 	.word	0x0000000c


	//----- nvinfo : EIATTR_FRAME_SIZE
	.align		4
.L_5:
        /*0024*/ 	.byte	0x04, 0x11
        /*0026*/ 	.short	(.L_7 - .L_6)
	.align		4
.L_6:
        /*0028*/ 	.word	index@(_Z6kernelPfS_S_)
        /*002c*/ 	.word	0x00000000


	//----- nvinfo : EIATTR_MIN_STACK_SIZE
	.align		4
.L_7:
        /*0030*/ 	.byte	0x04, 0x12
        /*0032*/ 	.short	(.L_9 - .L_8)
	.align		4
.L_8:
        /*0034*/ 	.word	index@(_Z6kernelPfS_S_)
        /*0038*/ 	.word	0x00000000


	//----- nvinfo : EIATTR_MIN_STACK_SIZE
	.align		4
.L_9:
        /*003c*/ 	.byte	0x04, 0x12
        /*003e*/ 	.short	(.L_11 - .L_10)
	.align		4
.L_10:
        /*0040*/ 	.word	index@(_Z5saxpyifPfS_S_)
        /*0044*/ 	.word	0x00000000
.L_11:


//--------------------- .nv.compat                --------------------------
	.section	.nv.compat,"",@"SHT_CUDA_COMPAT_INFO"
	.align	4
        /*0000*/ 	.byte	0x02, 0x09, 0x00, 0x00, 0x02, 0x02, 0x01, 0x00, 0x02, 0x05, 0x05, 0x00, 0x03, 0x07, 0x01, 0x01
        /*0010*/ 	.byte	0x02, 0x03, 0x00, 0x00, 0x02, 0x06, 0x01, 0x00, 0x04, 0x0b, 0x08, 0x00, 0x09, 0x00, 0x00, 0x00
        /*0020*/ 	.byte	0x00, 0x00, 0x00, 0x00


//--------------------- .nv.info._Z6kernelPfS_S_  --------------------------
	.section	.nv.info._Z6kernelPfS_S_,"",@"SHT_CUDA_INFO"
	.sectionflags	@""
	.align	4


	//----- nvinfo : EIATTR_CUDA_API_VERSION
	.align		4
        /*0000*/ 	.byte	0x04, 0x37
        /*0002*/ 	.short	(.L_13 - .L_12)
.L_12:
        /*0004*/ 	.word	0x00000082


	//----- nvinfo : EIATTR_KPARAM_INFO
	.align		4
.L_13:
        /*0008*/ 	.byte	0x04, 0x17
        /*000a*/ 	.short	(.L_15 - .L_14)
.L_14:
        /*000c*/ 	.word	0x00000000
        /*0010*/ 	.short	0x0002
        /*0012*/ 	.short	0x0010
        /*0014*/ 	.byte	0x00, 0xf5, 0x21, 0x00


	//----- nvinfo : EIATTR_KPARAM_INFO
	.align		4
.L_15:
        /*0018*/ 	.byte	0x04, 0x17
        /*001a*/ 	.short	(.L_17 - .L_16)
.L_16:
        /*001c*/ 	.word	0x00000000
        /*0020*/ 	.short	0x0001
        /*0022*/ 	.short	0x0008
        /*0024*/ 	.byte	0x00, 0xf5, 0x21, 0x00


	//----- nvinfo : EIATTR_KPARAM_INFO
	.align		4
.L_17:
        /*0028*/ 	.byte	0x04, 0x17
        /*002a*/ 	.short	(.L_19 - .L_18)
.L_18:
        /*002c*/ 	.word	0x00000000
        /*0030*/ 	.short	0x0000
        /*0032*/ 	.short	0x0000
        /*0034*/ 	.byte	0x00, 0xf5, 0x21, 0x00


	//----- nvinfo : EIATTR_SPARSE_MMA_MASK
	.align		4
.L_19:
        /*0038*/ 	.byte	0x03, 0x50
        /*003a*/ 	.short	0x0000


	//----- nvinfo : EIATTR_MAXREG_COUNT
	.align		4
        /*003c*/ 	.byte	0x03, 0x1b
        /*003e*/ 	.short	0x00ff


	//----- nvinfo : EIATTR_MERCURY_ISA_VERSION
	.align		4
        /*0040*/ 	.byte	0x03, 0x5f
        /*0042*/ 	.short	0x0101


	//----- nvinfo : EIATTR_VRC_CTA_INIT_COUNT
	.align		4
        /*0044*/ 	.byte	0x02, 0x4a
	.zero		1
	.zero		1


	//----- nvinfo : EIATTR_EXIT_INSTR_OFFSETS
	.align		4
        /*0048*/ 	.byte	0x04, 0x1c
        /*004a*/ 	.short	(.L_21 - .L_20)


	//   ....[0]....
.L_20:
        /*004c*/ 	.word	0x000000d0


	//----- nvinfo : EIATTR_CBANK_PARAM_SIZE
	.align		4
.L_21:
        /*0050*/ 	.byte	0x03, 0x19
        /*0052*/ 	.short	0x0018


	//----- nvinfo : EIATTR_PARAM_CBANK
	.align		4
        /*0054*/ 	.byte	0x04, 0x0a
        /*0056*/ 	.short	(.L_23 - .L_22)
	.align		4
.L_22:
        /*0058*/ 	.word	index@(.nv.constant0._Z6kernelPfS_S_)
        /*005c*/ 	.short	0x0380
        /*005e*/ 	.short	0x0018


	//----- nvinfo : EIATTR_SW_WAR
	.align		4
.L_23:
        /*0060*/ 	.byte	0x04, 0x36
        /*0062*/ 	.short	(.L_25 - .L_24)
.L_24:
        /*0064*/ 	.word	0x00000008
.L_25:


//--------------------- .nv.info._Z5saxpyifPfS_S_ --------------------------
	.section	.nv.info._Z5saxpyifPfS_S_,"",@"SHT_CUDA_INFO"
	.sectionflags	@""
	.align	4


	//----- nvinfo : EIATTR_CUDA_API_VERSION
	.align		4
        /*0000*/ 	.byte	0x04, 0x37
        /*0002*/ 	.short	(.L_27 - .L_26)
.L_26:
        /*0004*/ 	.word	0x00000082


	//----- nvinfo : EIATTR_KPARAM_INFO
	.align		4
.L_27:
        /*0008*/ 	.byte	0x04, 0x17
        /*000a*/ 	.short	(.L_29 - .L_28)
.L_28:
        /*000c*/ 	.word	0x00000000
        /*0010*/ 	.short	0x0004
        /*0012*/ 	.short	0x0018
        /*0014*/ 	.byte	0x00, 0xf5, 0x21, 0x00


	//----- nvinfo : EIATTR_KPARAM_INFO
	.align		4
.L_29:
        /*0018*/ 	.byte	0x04, 0x17
        /*001a*/ 	.short	(.L_31 - .L_30)
.L_30:
        /*001c*/ 	.word	0x00000000
        /*0020*/ 	.short	0x0003
        /*0022*/ 	.short	0x0010
        /*0024*/ 	.byte	0x00, 0xf5, 0x21, 0x00


	//----- nvinfo : EIATTR_KPARAM_INFO
	.align		4
.L_31:
        /*0028*/ 	.byte	0x04, 0x17
        /*002a*/ 	.short	(.L_33 - .L_32)
.L_32:
        /*002c*/ 	.word	0x00000000
        /*0030*/ 	.short	0x0002
        /*0032*/ 	.short	0x0008
        /*0034*/ 	.byte	0x00, 0xf5, 0x21, 0x00


	//----- nvinfo : EIATTR_KPARAM_INFO
	.align		4
.L_33:
        /*0038*/ 	.byte	0x04, 0x17
        /*003a*/ 	.short	(.L_35 - .L_34)
.L_34:
        /*003c*/ 	.word	0x00000000
        /*0040*/ 	.short	0x0001
        /*0042*/ 	.short	0x0004
        /*0044*/ 	.byte	0x00, 0xf0, 0x11, 0x00


	//----- nvinfo : EIATTR_KPARAM_INFO
	.align		4
.L_35:
        /*0048*/ 	.byte	0x04, 0x17
        /*004a*/ 	.short	(.L_37 - .L_36)
.L_36:
        /*004c*/ 	.word	0x00000000
        /*0050*/ 	.short	0x0000
        /*0052*/ 	.short	0x0000
        /*0054*/ 	.byte	0x00, 0xf0, 0x11, 0x00


	//----- nvinfo : EIATTR_SPARSE_MMA_MASK
	.align		4
.L_37:
        /*0058*/ 	.byte	0x03, 0x50
        /*005a*/ 	.short	0x0000


	//----- nvinfo : EIATTR_MAXREG_COUNT
	.align		4
        /*005c*/ 	.byte	0x03, 0x1b
        /*005e*/ 	.short	0x00ff


	//----- nvinfo : EIATTR_MERCURY_ISA_VERSION
	.align		4
        /*0060*/ 	.byte	0x03, 0x5f
        /*0062*/ 	.short	0x0101


	//----- nvinfo : EIATTR_VRC_CTA_INIT_COUNT
	.align		4
        /*0064*/ 	.byte	0x02, 0x4a
	.zero		1
	.zero		1


	//----- nvinfo : EIATTR_EXIT_INSTR_OFFSETS
	.align		4
        /*0068*/ 	.byte	0x04, 0x1c
        /*006a*/ 	.short	(.L_39 - .L_38)


	//   ....[0]....
.L_38:
        /*006c*/ 	.word	0x00000070


	//   ....[1]....
        /*0070*/ 	.word	0x00000140


	//----- nvinfo : EIATTR_CBANK_PARAM_SIZE
	.align		4
.L_39:
        /*0074*/ 	.byte	0x03, 0x19
        /*0076*/ 	.short	0x0020


	//----- nvinfo : EIATTR_PARAM_CBANK
	.align		4
        /*0078*/ 	.byte	0x04, 0x0a
        /*007a*/ 	.short	(.L_41 - .L_40)
	.align		4
.L_40:
        /*007c*/ 	.word	index@(.nv.constant0._Z5saxpyifPfS_S_)
        /*0080*/ 	.short	0x0380
        /*0082*/ 	.short	0x0020


	//----- nvinfo : EIATTR_SW_WAR
	.align		4
.L_41:
        /*0084*/ 	.byte	0x04, 0x36
        /*0086*/ 	.short	(.L_43 - .L_42)
.L_42:
        /*0088*/ 	.word	0x00000008
.L_43:


//--------------------- .nv.callgraph             --------------------------
	.section	.nv.callgraph,"",@"SHT_CUDA_CALLGRAPH"
	.align	4
	.sectionentsize	8
	.align		4
        /*0000*/ 	.word	0x00000000
	.align		4
        /*0004*/ 	.word	0xffffffff
	.align		4
        /*0008*/ 	.word	0x00000000
	.align		4
        /*000c*/ 	.word	0xfffffffe
	.align		4
        /*0010*/ 	.word	0x00000000
	.align		4
        /*0014*/ 	.word	0xfffffffd
	.align		4
        /*0018*/ 	.word	0x00000000
	.align		4
        /*001c*/ 	.word	0xfffffffc


//--------------------- .text._Z6kernelPfS_S_     --------------------------
	.section	.text._Z6kernelPfS_S_,"ax",@progbits
	.align	128
        .global         _Z6kernelPfS_S_
        .type           _Z6kernelPfS_S_,@function
        .size           _Z6kernelPfS_S_,(.L_x_2 - _Z6kernelPfS_S_)
        .other          _Z6kernelPfS_S_,@"STO_CUDA_ENTRY STV_DEFAULT"
_Z6kernelPfS_S_:
.text._Z6kernelPfS_S_:
[----:B------:R-:W-:Y:S01]  /*0000*/  LDC R1, c[0x0][0x37c] ;  /* 0x0000df00ff017b82 */ /* 0x000fe20000000800 */
[----:B------:R-:W0:Y:S07]  /*0010*/  S2R R9, SR_TID.X ;  /* 0x0000000000097919 */ /* 0x000e2e0000002100 */
[----:B------:R-:W0:Y:S01]  /*0020*/  LDC.64 R2, c[0x0][0x380] ;  /* 0x0000e000ff027b82 */ /* 0x000e220000000a00 */
[----:B------:R-:W1:Y:S07]  /*0030*/  LDCU.64 UR4, c[0x0][0x358] ;  /* 0x00006b00ff0477ac */ /* 0x000e6e0008000a00 */
[----:B------:R-:W2:Y:S08]  /*0040*/  LDC.64 R4, c[0x0][0x388] ;  /* 0x0000e200ff047b82 */ /* 0x000eb00000000a00 */
[----:B------:R-:W3:Y:S01]  /*0050*/  LDC.64 R6, c[0x0][0x390] ;  /* 0x0000e400ff067b82 */ /* 0x000ee20000000a00 */
[----:B0-----:R-:W-:-:S04]  /*0060*/  IMAD.WIDE.U32 R2, R9, 0x4, R2 ;  /* 0x0000000409027825 */ /* 0x001fc800078e0002 */
[C---:B--2---:R-:W-:Y:S02]  /*0070*/  IMAD.WIDE.U32 R4, R9.reuse, 0x4, R4 ;  /* 0x0000000409047825 */ /* 0x044fe400078e0004 */
[----:B-1----:R-:W2:Y:S04]  /*0080*/  LDG.E R2, desc[UR4][R2.64] ;  /* 0x0000000402027981 */ /* 0x002ea8000c1e1900 */
[----:B------:R-:W2:Y:S01]  /*0090*/  LDG.E R5, desc[UR4][R4.64] ;  /* 0x0000000404057981 */ /* 0x000ea2000c1e1900 */
[----:B---3--:R-:W-:-:S04]  /*00a0*/  IMAD.WIDE.U32 R6, R9, 0x4, R6 ;  /* 0x0000000409067825 */ /* 0x008fc800078e0006 */
[----:B--2---:R-:W-:-:S05]  /*00b0*/  FADD R9, R2, R5 ;  /* 0x0000000502097221 */ /* 0x004fca0000000000 */
[----:B------:R-:W-:Y:S01]  /*00c0*/  STG.E desc[UR4][R6.64], R9 ;  /* 0x0000000906007986 */ /* 0x000fe2000c101904 */
[----:B------:R-:W-:Y:S05]  /*00d0*/  EXIT ;  /* 0x000000000000794d */ /* 0x000fea0003800000 */
.L_x_0:
[----:B------:R-:W-:-:S00]  /*00e0*/  BRA `(.L_x_0) ;  /* 0xfffffffc00fc7947 */ /* 0x000fc0000383ffff */
[----:B------:R-:W-:-:S00]  /*00f0*/  NOP ;  /* 0x0000000000007918 */ /* 0x000fc00000000000 */
        /* <DEDUP_REMOVED lines=8> */
.L_x_2:


//--------------------- .text._Z5saxpyifPfS_S_    --------------------------
	.section	.text._Z5saxpyifPfS_S_,"ax",@progbits
	.align	128
        .global         _Z5saxpyifPfS_S_
        .type           _Z5saxpyifPfS_S_,@function
        .size           _Z5saxpyifPfS_S_,(.L_x_3 - _Z5saxpyifPfS_S_)
        .other          _Z5saxpyifPfS_S_,@"STO_CUDA_ENTRY STV_DEFAULT"
_Z5saxpyifPfS_S_:
.text._Z5saxpyifPfS_S_:
[----:B------:R-:W-:Y:S01]  /*0000*/  LDC R1, c[0x0][0x37c] ;  /* 0x0000df00ff017b82 */ /* 0x000fe20000000800 */
[----:B------:R-:W0:Y:S07]  /*0010*/  S2R R0, SR_TID.X ;  /* 0x0000000000007919 */ /* 0x000e2e0000002100 */
[----:B------:R-:W0:Y:S01]  /*0020*/  S2UR UR4, SR_CTAID.X ;  /* 0x00000000000479c3 */ /* 0x000e220000002500 */
[----:B------:R-:W1:Y:S07]  /*0030*/  LDCU UR5, c[0x0][0x380] ;  /* 0x00007000ff0577ac */ /* 0x000e6e0008000800 */
[----:B------:R-:W0:Y:S02]  /*0040*/  LDC R9, c[0x0][0x360] ;  /* 0x0000d800ff097b82 */ /* 0x000e240000000800 */
[----:B0-----:R-:W-:-:S05]  /*0050*/  IMAD R9, R9, UR4, R0 ;  /* 0x0000000409097c24 */ /* 0x001fca000f8e0200 */
[----:B-1----:R-:W-:-:S13]  /*0060*/  ISETP.GE.AND P0, PT, R9, UR5, PT ;  /* 0x0000000509007c0c */ /* 0x002fda000bf06270 */
[----:B------:R-:W-:Y:S05]  /*0070*/  @P0 EXIT ;  /* 0x000000000000094d */ /* 0x000fea0003800000 */
[----:B------:R-:W0:Y:S01]  /*0080*/  LDC.64 R2, c[0x0][0x388] ;  /* 0x0000e200ff027b82 */ /* 0x000e220000000a00 */
[----:B------:R-:W1:Y:S01]  /*0090*/  LDCU.64 UR4, c[0x0][0x358] ;  /* 0x00006b00ff0477ac */ /* 0x000e620008000a00 */
[----:B------:R-:W2:Y:S06]  /*00a0*/  LDCU UR6, c[0x0][0x384] ;  /* 0x00007080ff0677ac */ /* 0x000eac0008000800 */
[----:B------:R-:W3:Y:S08]  /*00b0*/  LDC.64 R4, c[0x0][0x390] ;  /* 0x0000e400ff047b82 */ /* 0x000ef00000000a00 */
[----:B------:R-:W4:Y:S01]  /*00c0*/  LDC.64 R6, c[0x0][0x398] ;  /* 0x0000e600ff067b82 */ /* 0x000f220000000a00 */
[----:B0-----:R-:W-:-:S06]  /*00d0*/  IMAD.WIDE R2, R9, 0x4, R2 ;  /* 0x0000000409027825 */ /* 0x001fcc00078e0202 */
[----:B-1----:R-:W2:Y:S01]  /*00e0*/  LDG.E R2, desc[UR4][R2.64] ;  /* 0x0000000402027981 */ /* 0x002ea2000c1e1900 */
[----:B---3--:R-:W-:-:S06]  /*00f0*/  IMAD.WIDE R4, R9, 0x4, R4 ;  /* 0x0000000409047825 */ /* 0x008fcc00078e0204 */
[----:B------:R-:W2:Y:S01]  /*0100*/  LDG.E R5, desc[UR4][R4.64] ;  /* 0x0000000404057981 */ /* 0x000ea2000c1e1900 */
[----:B----4-:R-:W-:-:S04]  /*0110*/  IMAD.WIDE R6, R9, 0x4, R6 ;  /* 0x0000000409067825 */ /* 0x010fc800078e0206 */
[----:B--2---:R-:W-:-:S05]  /*0120*/  FFMA R9, R2, UR6, R5 ;  /* 0x0000000602097c23 */ /* 0x004fca0008000005 */
[----:B------:R-:W-:Y:S01]  /*0130*/  STG.E desc[UR4][R6.64], R9 ;  /* 0x0000000906007986 */ /* 0x000fe2000c101904 */
[----:B------:R-:W-:Y:S05]  /*0140*/  EXIT ;  /* 0x000000000000794d */ /* 0x000fea0003800000 */
.L_x_1:
        /* <DEDUP_REMOVED lines=11> */
.L_x_3:


//--------------------- .nv.shared.reserved.0     --------------------------
	.section	.nv.shared.reserved.0,"aw",@nobits
	.weak		__nv_reservedSMEM_offset_0_alias
	.size		__nv_reservedSMEM_offset_0_alias, 0, 64
	.other		__nv_reservedSMEM_offset_0_alias,@"STO_CUDA_RESERVED_SHARED STV_DEFAULT"
__nv_reservedSMEM_offset_0_alias:
	.zero		0
	.zero		64


//--------------------- .nv.constant0._Z6kernelPfS_S_ --------------------------
	.section	.nv.constant0._Z6kernelPfS_S_,"a",@progbits
	.sectionflags	@""
	.align	4
.nv.constant0._Z6kernelPfS_S_:
	.zero		920


//--------------------- .nv.constant0._Z5saxpyifPfS_S_ --------------------------
	.section	.nv.constant0._Z5saxpyifPfS_S_,"a",@progbits
	.sectionflags	@""
	.align	4
.nv.constant0._Z5saxpyifPfS_S_:
	.zero		928


//--------------------- SYMBOLS --------------------------

	.type		.nv.reservedSmem.offset0,@object
	.size		.nv.reservedSmem.offset0,0x4
